	.headerflags	@"EF_CUDA_TEXMODE_UNIFIED EF_CUDA_64BIT_ADDRESS EF_CUDA_ACCELERATORS EF_CUDA_SM90 EF_CUDA_VIRTUAL_SM(EF_CUDA_SM90)"
	.elftype	@"ET_EXEC"


//--------------------- .nv.info                  --------------------------
	.section	.nv.info,"",@"SHT_CUDA_INFO"
	.align	4


	//----- nvinfo : EIATTR_REGCOUNT
	.align		4
        /*0000*/ 	.byte	0x04, 0x2f
        /*0002*/ 	.short	(.L_3 - .L_2)
	.align		4
.L_2:
        /*0004*/ 	.word	index@(triton_poi_fused__native_batch_norm_legit_no_training_convolution_leaky_relu_3)
        /*0008*/ 	.word	0x00000020


	//----- nvinfo : EIATTR_MIN_STACK_SIZE
	.align		4
.L_3:
        /*000c*/ 	.byte	0x04, 0x12
        /*000e*/ 	.short	(.L_5 - .L_4)
	.align		4
.L_4:
        /*0010*/ 	.word	index@(triton_poi_fused__native_batch_norm_legit_no_training_convolution_leaky_relu_3)
        /*0014*/ 	.word	0x00000000


	//----- nvinfo : EIATTR_FRAME_SIZE
	.align		4
.L_5:
        /*0018*/ 	.byte	0x04, 0x11
        /*001a*/ 	.short	(.L_7 - .L_6)
	.align		4
.L_6:
        /*001c*/ 	.word	index@(triton_poi_fused__native_batch_norm_legit_no_training_convolution_leaky_relu_3)
        /*0020*/ 	.word	0x00000000


	//----- nvinfo : EIATTR_MIN_STACK_SIZE
	.align		4
.L_7:
        /*0024*/ 	.byte	0x04, 0x12
        /*0026*/ 	.short	(.L_9 - .L_8)
	.align		4
.L_8:
        /*0028*/ 	.word	index@(triton_poi_fused__native_batch_norm_legit_no_training_convolution_leaky_relu_3)
        /*002c*/ 	.word	0x00000000
.L_9:


//--------------------- .nv.info.triton_poi_fused__native_batch_norm_legit_no_training_convolution_leaky_relu_3 --------------------------
	.section	.nv.info.triton_poi_fused__native_batch_norm_legit_no_training_convolution_leaky_relu_3,"",@"SHT_CUDA_INFO"
	.sectionflags	@""
	.align	4


	//----- nvinfo : EIATTR_CUDA_API_VERSION
	.align		4
        /*0000*/ 	.byte	0x04, 0x37
        /*0002*/ 	.short	(.L_11 - .L_10)
.L_10:
        /*0004*/ 	.word	0x0000007c


	//----- nvinfo : EIATTR_KPARAM_INFO
	.align		4
.L_11:
        /*0008*/ 	.byte	0x04, 0x17
        /*000a*/ 	.short	(.L_13 - .L_12)
.L_12:
        /*000c*/ 	.word	0x00000000
        /*0010*/ 	.short	0x0007
        /*0012*/ 	.short	0x0038
        /*0014*/ 	.byte	0x00, 0xf0, 0x11, 0x00


	//----- nvinfo : EIATTR_KPARAM_INFO
	.align		4
.L_13:
        /*0018*/ 	.byte	0x04, 0x17
        /*001a*/ 	.short	(.L_15 - .L_14)
.L_14:
        /*001c*/ 	.word	0x00000000
        /*0020*/ 	.short	0x0006
        /*0022*/ 	.short	0x0030
        /*0024*/ 	.byte	0x00, 0xf4, 0x21, 0x00


	//----- nvinfo : EIATTR_KPARAM_INFO
	.align		4
.L_15:
        /*0028*/ 	.byte	0x04, 0x17
        /*002a*/ 	.short	(.L_17 - .L_16)
.L_16:
        /*002c*/ 	.word	0x00000000
        /*0030*/ 	.short	0x0005
        /*0032*/ 	.short	0x0028
        /*0034*/ 	.byte	0x00, 0xf4, 0x21, 0x00


	//----- nvinfo : EIATTR_KPARAM_INFO
	.align		4
.L_17:
        /*0038*/ 	.byte	0x04, 0x17
        /*003a*/ 	.short	(.L_19 - .L_18)
.L_18:
        /*003c*/ 	.word	0x00000000
        /*0040*/ 	.short	0x0004
        /*0042*/ 	.short	0x0020
        /*0044*/ 	.byte	0x00, 0xf4, 0x21, 0x00


	//----- nvinfo : EIATTR_KPARAM_INFO
	.align		4
.L_19:
        /*0048*/ 	.byte	0x04, 0x17
        /*004a*/ 	.short	(.L_21 - .L_20)
.L_20:
        /*004c*/ 	.word	0x00000000
        /*0050*/ 	.short	0x0003
        /*0052*/ 	.short	0x0018
        /*0054*/ 	.byte	0x00, 0xf4, 0x21, 0x00


	//----- nvinfo : EIATTR_KPARAM_INFO
	.align		4
.L_21:
        /*0058*/ 	.byte	0x04, 0x17
        /*005a*/ 	.short	(.L_23 - .L_22)
.L_22:
        /*005c*/ 	.word	0x00000000
        /*0060*/ 	.short	0x0002
        /*0062*/ 	.short	0x0010
        /*0064*/ 	.byte	0x00, 0xf4, 0x21, 0x00


	//----- nvinfo : EIATTR_KPARAM_INFO
	.align		4
.L_23:
        /*0068*/ 	.byte	0x04, 0x17
        /*006a*/ 	.short	(.L_25 - .L_24)
.L_24:
        /*006c*/ 	.word	0x00000000
        /*0070*/ 	.short	0x0001
        /*0072*/ 	.short	0x0008
        /*0074*/ 	.byte	0x00, 0xf4, 0x21, 0x00


	//----- nvinfo : EIATTR_KPARAM_INFO
	.align		4
.L_25:
        /*0078*/ 	.byte	0x04, 0x17
        /*007a*/ 	.short	(.L_27 - .L_26)
.L_26:
        /*007c*/ 	.word	0x00000000
        /*0080*/ 	.short	0x0000
        /*0082*/ 	.short	0x0000
        /*0084*/ 	.byte	0x00, 0xf4, 0x21, 0x00


	//----- nvinfo : EIATTR_SPARSE_MMA_MASK
	.align		4
.L_27:
        /*0088*/ 	.byte	0x03, 0x50
        /*008a*/ 	.short	0x0000


	//----- nvinfo : EIATTR_MAXREG_COUNT
	.align		4
        /*008c*/ 	.byte	0x03, 0x1b
        /*008e*/ 	.short	0x00ff


	//----- nvinfo : EIATTR_EXIT_INSTR_OFFSETS
	.align		4
        /*0090*/ 	.byte	0x04, 0x1c
        /*0092*/ 	.short	(.L_29 - .L_28)


	//   ....[0]....
.L_28:
        /*0094*/ 	.word	0x00000ad0


	//   ....[1]....
        /*0098*/ 	.word	0x00000af0


	//----- nvinfo : EIATTR_REQNTID
	.align		4
.L_29:
        /*009c*/ 	.byte	0x04, 0x10
        /*009e*/ 	.short	(.L_31 - .L_30)
.L_30:
        /*00a0*/ 	.word	0x00000080
        /*00a4*/ 	.word	0x00000001
        /*00a8*/ 	.word	0x00000001


	//----- nvinfo : EIATTR_CBANK_PARAM_SIZE
	.align		4
.L_31:
        /*00ac*/ 	.byte	0x03, 0x19
        /*00ae*/ 	.short	0x003c


	//----- nvinfo : EIATTR_PARAM_CBANK
	.align		4
        /*00b0*/ 	.byte	0x04, 0x0a
        /*00b2*/ 	.short	(.L_33 - .L_32)
	.align		4
.L_32:
        /*00b4*/ 	.word	index@(.nv.constant0.triton_poi_fused__native_batch_norm_legit_no_training_convolution_leaky_relu_3)
        /*00b8*/ 	.short	0x0210
        /*00ba*/ 	.short	0x003c


	//----- nvinfo : EIATTR_SW_WAR
	.align		4
.L_33:
        /*00bc*/ 	.byte	0x04, 0x36
        /*00be*/ 	.short	(.L_35 - .L_34)
.L_34:
        /*00c0*/ 	.word	0x00000008
.L_35:


//--------------------- .nv.callgraph             --------------------------
	.section	.nv.callgraph,"",@"SHT_CUDA_CALLGRAPH"
	.align	4
	.sectionentsize	8
	.align		4
        /*0000*/ 	.word	0x00000000
	.align		4
        /*0004*/ 	.word	0xffffffff
	.align		4
        /*0008*/ 	.word	0x00000000
	.align		4
        /*000c*/ 	.word	0xfffffffe
	.align		4
        /*0010*/ 	.word	0x00000000
	.align		4
        /*0014*/ 	.word	0xfffffffd
	.align		4
        /*0018*/ 	.word	0x00000000
	.align		4
        /*001c*/ 	.word	0xfffffffc


//--------------------- .nv.constant4             --------------------------
	.section	.nv.constant4,"a",@progbits
	.align	8
	.align		8
.nv.constant4:
        /*0000*/ 	.dword	_$_str
	.align		8
        /*0008*/ 	.dword	_$_str_$_2


//--------------------- .text.triton_poi_fused__native_batch_norm_legit_no_training_convolution_leaky_relu_3 --------------------------
	.section	.text.triton_poi_fused__native_batch_norm_legit_no_training_convolution_leaky_relu_3,"ax",@progbits
	.align	128
        .global         triton_poi_fused__native_batch_norm_legit_no_training_convolution_leaky_relu_3
        .type           triton_poi_fused__native_batch_norm_legit_no_training_convolution_leaky_relu_3,@function
        .size           triton_poi_fused__native_batch_norm_legit_no_training_convolution_leaky_relu_3,(.L_x_1 - triton_poi_fused__native_batch_norm_legit_no_training_convolution_leaky_relu_3)
        .other          triton_poi_fused__native_batch_norm_legit_no_training_convolution_leaky_relu_3,@"STO_CUDA_ENTRY STV_DEFAULT"
triton_poi_fused__native_batch_norm_legit_no_training_convolution_leaky_relu_3:
.text.triton_poi_fused__native_batch_norm_legit_no_training_convolution_leaky_relu_3:
[----:B------:R-:W0:Y:S01]  /*0000*/  LDC R1, c[0x0][0x28] ;  /* 0x00000a00ff017b82 */ /* 0x000e220000000800 */
[----:B------:R-:W1:Y:S07]  /*0010*/  S2R R0, SR_TID.X ;  /* 0x0000000000007919 */ /* 0x000e6e0000002100 */
[----:B------:R-:W2:Y:S01]  /*0020*/  LDC.64 R4, c[0x0][0x230] ;  /* 0x00008c00ff047b82 */ /* 0x000ea20000000a00 */
[----:B------:R-:W-:Y:S01]  /*0030*/  HFMA2.MMA R18, -RZ, RZ, 0, 0 ;  /* 0x00000000ff127435 */ /* 0x000fe200000001ff */
[----:B------:R-:W-:Y:S01]  /*0040*/  ULDC.64 UR4, c[0x0][0x208] ;  /* 0x0000820000047ab9 */ /* 0x000fe20000000a00 */
[----:B------:R-:W3:Y:S01]  /*0050*/  S2R R3, SR_CTAID.X ;  /* 0x0000000000037919 */ /* 0x000ee20000002500 */
[----:B-1----:R-:W-:-:S04]  /*0060*/  SHF.L.U32 R0, R0, 0x2, RZ ;  /* 0x0000000200007819 */ /* 0x002fc800000006ff */
[----:B------:R-:W-:-:S04]  /*0070*/  LOP3.LUT R0, R0, 0x1fc, RZ, 0xc0, !PT ;  /* 0x000001fc00007812 */ /* 0x000fc800078ec0ff */
[----:B---3--:R-:W-:-:S04]  /*0080*/  LEA R0, R3, R0, 0x9 ;  /* 0x0000000003007211 */ /* 0x008fc800078e48ff */
[----:B------:R-:W-:Y:S01]  /*0090*/  IADD3 R2, R0, 0x1, RZ ;  /* 0x0000000100027810 */ /* 0x000fe20007ffe0ff */
[C---:B------:R-:W-:Y:S01]  /*00a0*/  IMAD.HI R3, R0.reuse, 0x51eb851f, RZ ;  /* 0x51eb851f00037827 */ /* 0x040fe200078e02ff */
[----:B------:R-:W-:-:S03]  /*00b0*/  ISETP.GE.AND P0, PT, R0, 0xc800, PT ;  /* 0x0000c8000000780c */ /* 0x000fc60003f06270 */
[----:B------:R-:W-:Y:S01]  /*00c0*/  IMAD.HI R7, R2, 0x51eb851f, RZ ;  /* 0x51eb851f02077827 */ /* 0x000fe200078e02ff */
[----:B------:R-:W-:Y:S02]  /*00d0*/  SHF.R.U32.HI R6, RZ, 0x1f, R3 ;  /* 0x0000001fff067819 */ /* 0x000fe40000011603 */
[----:B------:R-:W-:Y:S02]  /*00e0*/  IADD3 R2, R0, 0x2, RZ ;  /* 0x0000000200027810 */ /* 0x000fe40007ffe0ff */
[----:B------:R-:W-:Y:S02]  /*00f0*/  LEA.HI.SX32 R6, R3, R6, 0x1d ;  /* 0x0000000603067211 */ /* 0x000fe400078feaff */
[----:B------:R-:W-:Y:S01]  /*0100*/  SHF.R.U32.HI R8, RZ, 0x1f, R7 ;  /* 0x0000001fff087819 */ /* 0x000fe20000011607 */
[----:B------:R-:W-:Y:S01]  /*0110*/  IMAD.HI R3, R2, 0x51eb851f, RZ ;  /* 0x51eb851f02037827 */ /* 0x000fe200078e02ff */
[----:B------:R-:W-:Y:S02]  /*0120*/  SHF.R.S32.HI R9, RZ, 0x1f, R6 ;  /* 0x0000001fff097819 */ /* 0x000fe40000011406 */
[----:B------:R-:W-:-:S02]  /*0130*/  IADD3 R2, R0, 0x3, RZ ;  /* 0x0000000300027810 */ /* 0x000fc40007ffe0ff */
[----:B------:R-:W-:Y:S02]  /*0140*/  LEA.HI.SX32 R8, R7, R8, 0x1d ;  /* 0x0000000807087211 */ /* 0x000fe400078feaff */
[----:B------:R-:W-:Y:S01]  /*0150*/  LEA.HI R9, R9, R6, RZ, 0x9 ;  /* 0x0000000609097211 */ /* 0x000fe200078f48ff */
[----:B------:R-:W-:Y:S01]  /*0160*/  IMAD.HI R2, R2, 0x51eb851f, RZ ;  /* 0x51eb851f02027827 */ /* 0x000fe200078e02ff */
[----:B------:R-:W-:Y:S02]  /*0170*/  SHF.R.U32.HI R10, RZ, 0x1f, R3 ;  /* 0x0000001fff0a7819 */ /* 0x000fe40000011603 */
[----:B------:R-:W-:Y:S02]  /*0180*/  SHF.R.S32.HI R7, RZ, 0x1f, R8 ;  /* 0x0000001fff077819 */ /* 0x000fe40000011408 */
[----:B------:R-:W-:Y:S02]  /*0190*/  LOP3.LUT R9, R9, 0xfffffe00, RZ, 0xc0, !PT ;  /* 0xfffffe0009097812 */ /* 0x000fe400078ec0ff */
[----:B------:R-:W-:-:S02]  /*01a0*/  LEA.HI.SX32 R10, R3, R10, 0x1d ;  /* 0x0000000a030a7211 */ /* 0x000fc400078feaff */
[----:B------:R-:W-:Y:S02]  /*01b0*/  LEA.HI R7, R7, R8, RZ, 0x9 ;  /* 0x0000000807077211 */ /* 0x000fe400078f48ff */
[----:B------:R-:W-:Y:S02]  /*01c0*/  SHF.R.U32.HI R3, RZ, 0x1f, R2 ;  /* 0x0000001fff037819 */ /* 0x000fe40000011602 */
[----:B------:R-:W-:Y:S02]  /*01d0*/  IADD3 R19, R6, -R9, RZ ;  /* 0x8000000906137210 */ /* 0x000fe40007ffe0ff */
[----:B------:R-:W-:Y:S02]  /*01e0*/  LOP3.LUT R9, R7, 0xfffffe00, RZ, 0xc0, !PT ;  /* 0xfffffe0007097812 */ /* 0x000fe400078ec0ff */
[----:B------:R-:W-:Y:S01]  /*01f0*/  LEA.HI.SX32 R3, R2, R3, 0x1d ;  /* 0x0000000302037211 */ /* 0x000fe200078feaff */
[----:B--2---:R-:W-:Y:S01]  /*0200*/  IMAD.WIDE R6, R19, 0x4, R4 ;  /* 0x0000000413067825 */ /* 0x004fe200078e0204 */
[----:B------:R-:W-:-:S02]  /*0210*/  IADD3 R14, R8, -R9, RZ ;  /* 0x80000009080e7210 */ /* 0x000fc40007ffe0ff */
[----:B------:R-:W-:Y:S02]  /*0220*/  SHF.R.S32.HI R8, RZ, 0x1f, R3 ;  /* 0x0000001fff087819 */ /* 0x000fe40000011403 */
[----:B------:R1:W2:Y:S01]  /*0230*/  @!P0 LDG.E.EL R18, desc[UR4][R6.64] ;  /* 0x0000000406128981 */ /* 0x0002a2000c2e1900 */
[----:B------:R-:W-:Y:S02]  /*0240*/  SHF.R.S32.HI R11, RZ, 0x1f, R10 ;  /* 0x0000001fff0b7819 */ /* 0x000fe4000001140a */
[----:B------:R-:W-:Y:S01]  /*0250*/  LEA.HI R8, R8, R3, RZ, 0x9 ;  /* 0x0000000308087211 */ /* 0x000fe200078f48ff */
[----:B------:R-:W-:Y:S01]  /*0260*/  IMAD.WIDE R16, R14, 0x4, R4 ;  /* 0x000000040e107825 */ /* 0x000fe200078e0204 */
[----:B------:R-:W-:Y:S02]  /*0270*/  MOV R2, RZ ;  /* 0x000000ff00027202 */ /* 0x000fe40000000f00 */
[----:B------:R-:W-:Y:S02]  /*0280*/  LOP3.LUT R8, R8, 0xfffffe00, RZ, 0xc0, !PT ;  /* 0xfffffe0008087812 */ /* 0x000fe400078ec0ff */
[----:B------:R-:W-:-:S02]  /*0290*/  MOV R13, RZ ;  /* 0x000000ff000d7202 */ /* 0x000fc40000000f00 */
[----:B------:R-:W-:Y:S01]  /*02a0*/  IADD3 R21, R3, -R8, RZ ;  /* 0x8000000803157210 */ /* 0x000fe20007ffe0ff */
[----:B------:R-:W3:Y:S01]  /*02b0*/  @!P0 LDG.E.EL R2, desc[UR4][R16.64] ;  /* 0x0000000410028981 */ /* 0x000ee2000c2e1900 */
[----:B------:R-:W-:Y:S01]  /*02c0*/  LEA.HI R11, R11, R10, RZ, 0x9 ;  /* 0x0000000a0b0b7211 */ /* 0x000fe200078f48ff */
[----:B------:R-:W-:Y:S01]  /*02d0*/  HFMA2.MMA R15, -RZ, RZ, 0, 0 ;  /* 0x00000000ff0f7435 */ /* 0x000fe200000001ff */
[----:B------:R-:W4:Y:S01]  /*02e0*/  LDC.64 R8, c[0x0][0x220] ;  /* 0x00008800ff087b82 */ /* 0x000f220000000a00 */
[----:B-1----:R-:W-:Y:S01]  /*02f0*/  IMAD.WIDE R6, R21, 0x4, R4 ;  /* 0x0000000415067825 */ /* 0x002fe200078e0204 */
[----:B------:R-:W-:-:S04]  /*0300*/  LOP3.LUT R11, R11, 0xfffffe00, RZ, 0xc0, !PT ;  /* 0xfffffe000b0b7812 */ /* 0x000fc800078ec0ff */
[----:B------:R-:W5:Y:S01]  /*0310*/  @!P0 LDG.E.EL R13, desc[UR4][R6.64] ;  /* 0x00000004060d8981 */ /* 0x000f62000c2e1900 */
[----:B------:R-:W-:Y:S01]  /*0320*/  IADD3 R12, R10, -R11, RZ ;  /* 0x8000000b0a0c7210 */ /* 0x000fe20007ffe0ff */
[----:B------:R-:W-:Y:S01]  /*0330*/  HFMA2.MMA R23, -RZ, RZ, 0, 0 ;  /* 0x00000000ff177435 */ /* 0x000fe200000001ff */
[----:B------:R-:W1:Y:S03]  /*0340*/  LDC.64 R10, c[0x0][0x228] ;  /* 0x00008a00ff0a7b82 */ /* 0x000e660000000a00 */
[----:B------:R-:W-:-:S05]  /*0350*/  IMAD.WIDE R24, R12, 0x4, R4 ;  /* 0x000000040c187825 */ /* 0x000fca00078e0204 */
[----:B------:R-:W5:Y:S01]  /*0360*/  @!P0 LDG.E.EL R15, desc[UR4][R24.64] ;  /* 0x00000004180f8981 */ /* 0x000f62000c2e1900 */
[----:B----4-:R-:W-:-:S05]  /*0370*/  IMAD.WIDE R4, R14, 0x4, R8 ;  /* 0x000000040e047825 */ /* 0x010fca00078e0208 */
[----:B------:R4:W5:Y:S01]  /*0380*/  @!P0 LDG.E.EL R23, desc[UR4][R4.64] ;  /* 0x0000000404178981 */ /* 0x000962000c2e1900 */
[----:B------:R-:W-:Y:S01]  /*0390*/  CS2R R26, SRZ ;  /* 0x00000000001a7805 */ /* 0x000fe2000001ff00 */
[----:B----4-:R-:W4:Y:S01]  /*03a0*/  LDC.64 R4, c[0x0][0x238] ;  /* 0x00008e00ff047b82 */ /* 0x010f220000000a00 */
[----:B------:R-:W-:Y:S01]  /*03b0*/  IMAD.WIDE R28, R19, 0x4, R8 ;  /* 0x00000004131c7825 */ /* 0x000fe200078e0208 */
[----:B0-----:R-:W-:-:S03]  /*03c0*/  CS2R R24, SRZ ;  /* 0x0000000000187805 */ /* 0x001fc6000001ff00 */
[--C-:B------:R-:W-:Y:S01]  /*03d0*/  IMAD.WIDE R16, R12, 0x4, R8.reuse ;  /* 0x000000040c107825 */ /* 0x100fe200078e0208 */
[----:B------:R-:W-:Y:S01]  /*03e0*/  MOV R3, RZ ;  /* 0x000000ff00037202 */ /* 0x000fe20000000f00 */
[----:B------:R-:W5:Y:S02]  /*03f0*/  @!P0 LDG.E.EL R27, desc[UR4][R28.64] ;  /* 0x000000041c1b8981 */ /* 0x000f64000c2e1900 */
[----:B------:R-:W-:Y:S02]  /*0400*/  IMAD.WIDE R8, R21, 0x4, R8 ;  /* 0x0000000415087825 */ /* 0x000fe400078e0208 */
[----:B------:R0:W5:Y:S02]  /*0410*/  @!P0 LDG.E.EL R24, desc[UR4][R16.64] ;  /* 0x0000000410188981 */ /* 0x000164000c2e1900 */
[--C-:B-1----:R-:W-:Y:S02]  /*0420*/  IMAD.WIDE R6, R19, 0x4, R10.reuse ;  /* 0x0000000413067825 */ /* 0x102fe400078e020a */
[----:B------:R1:W5:Y:S04]  /*0430*/  @!P0 LDG.E.EL R26, desc[UR4][R8.64] ;  /* 0x00000004081a8981 */ /* 0x000368000c2e1900 */
[----:B------:R1:W5:Y:S01]  /*0440*/  @!P0 LDG.E.EL R25, desc[UR4][R6.64] ;  /* 0x0000000406198981 */ /* 0x000362000c2e1900 */
[----:B0-----:R-:W-:Y:S01]  /*0450*/  IMAD.WIDE R16, R14, 0x4, R10 ;  /* 0x000000040e107825 */ /* 0x001fe200078e020a */
[----:B-1----:R-:W-:-:S03]  /*0460*/  CS2R R8, SRZ ;  /* 0x0000000000087805 */ /* 0x002fc6000001ff00 */
[----:B------:R-:W-:-:S03]  /*0470*/  IMAD.WIDE R6, R12, 0x4, R10 ;  /* 0x000000040c067825 */ /* 0x000fc600078e020a */
[----:B------:R0:W5:Y:S04]  /*0480*/  @!P0 LDG.E.EL R8, desc[UR4][R16.64] ;  /* 0x0000000410088981 */ /* 0x000168000c2e1900 */
[----:B------:R4:W5:Y:S01]  /*0490*/  @!P0 LDG.E.EL R9, desc[UR4][R6.64] ;  /* 0x0000000406098981 */ /* 0x000962000c2e1900 */
[----:B0-----:R-:W-:Y:S01]  /*04a0*/  CS2R R16, SRZ ;  /* 0x0000000000107805 */ /* 0x001fe2000001ff00 */
[----:B----4-:R-:W-:-:S05]  /*04b0*/  IMAD.WIDE R6, R19, 0x4, R4 ;  /* 0x0000000413067825 */ /* 0x010fca00078e0204 */
[----:B------:R0:W4:Y:S01]  /*04c0*/  @!P0 LDG.E.EL R17, desc[UR4][R6.64] ;  /* 0x0000000406118981 */ /* 0x000122000c2e1900 */
[----:B------:R-:W-:-:S05]  /*04d0*/  IMAD.WIDE R10, R21, 0x4, R10 ;  /* 0x00000004150a7825 */ /* 0x000fca00078e020a */
[----:B------:R1:W4:Y:S01]  /*04e0*/  @!P0 LDG.E.EL R16, desc[UR4][R10.64] ;  /* 0x000000040a108981 */ /* 0x000322000c2e1900 */
[----:B0-----:R-:W0:Y:S01]  /*04f0*/  LDC.64 R6, c[0x0][0x240] ;  /* 0x00009000ff067b82 */ /* 0x001e220000000a00 */
[----:B-1----:R-:W-:-:S04]  /*0500*/  IMAD.WIDE R10, R14, 0x4, R4 ;  /* 0x000000040e0a7825 */ /* 0x002fc800078e0204 */
[--C-:B------:R-:W-:Y:S01]  /*0510*/  IMAD.WIDE R28, R12, 0x4, R4.reuse ;  /* 0x000000040c1c7825 */ /* 0x100fe200078e0204 */
[----:B------:R1:W4:Y:S03]  /*0520*/  @!P0 LDG.E.EL R3, desc[UR4][R10.64] ;  /* 0x000000040a038981 */ /* 0x000326000c2e1900 */
[----:B------:R-:W-:Y:S01]  /*0530*/  IMAD.WIDE R4, R21, 0x4, R4 ;  /* 0x0000000415047825 */ /* 0x000fe200078e0204 */
[----:B-1----:R-:W-:-:S06]  /*0540*/  CS2R R10, SRZ ;  /* 0x00000000000a7805 */ /* 0x002fcc000001ff00 */
[----:B------:R0:W4:Y:S04]  /*0550*/  @!P0 LDG.E.EL R11, desc[UR4][R4.64] ;  /* 0x00000004040b8981 */ /* 0x000128000c2e1900 */
[----:B------:R-:W4:Y:S01]  /*0560*/  @!P0 LDG.E.EL R10, desc[UR4][R28.64] ;  /* 0x000000041c0a8981 */ /* 0x000f22000c2e1900 */
[----:B0-----:R-:W-:-:S04]  /*0570*/  IMAD.WIDE R4, R19, 0x4, R6 ;  /* 0x0000000413047825 */ /* 0x001fc800078e0206 */
[----:B--2---:R-:W-:Y:S01]  /*0580*/  FADD R22, R18, 9.9999997473787516356e-06 ;  /* 0x3727c5ac12167421 */ /* 0x004fe20000000000 */
[----:B------:R-:W-:-:S05]  /*0590*/  HFMA2.MMA R18, -RZ, RZ, 0, 0 ;  /* 0x00000000ff127435 */ /* 0x000fca00000001ff */
[----:B------:R-:W0:Y:S05]  /*05a0*/  MUFU.SQRT R22, R22 ;  /* 0x0000001600167308 */ /* 0x000e2a0000002000 */
[----:B------:R1:W2:Y:S01]  /*05b0*/  @!P0 LDG.E.EL R18, desc[UR4][R4.64] ;  /* 0x0000000404128981 */ /* 0x0002a2000c2e1900 */
[----:B---3--:R-:W-:Y:S01]  /*05c0*/  FADD R20, R2, 9.9999997473787516356e-06 ;  /* 0x3727c5ac02147421 */ /* 0x008fe20000000000 */
[----:B------:R-:W-:Y:S01]  /*05d0*/  MOV R2, RZ ;  /* 0x000000ff00027202 */ /* 0x000fe20000000f00 */
[----:B-1----:R-:W-:-:S04]  /*05e0*/  IMAD.WIDE R4, R14, 0x4, R6 ;  /* 0x000000040e047825 */ /* 0x002fc800078e0206 */
[----:B-----5:R-:W-:Y:S01]  /*05f0*/  FADD R14, R13, 9.9999997473787516356e-06 ;  /* 0x3727c5ac0d0e7421 */ /* 0x020fe20000000000 */
[----:B------:R1:W3:Y:S01]  /*0600*/  @!P0 LDG.E.EL R2, desc[UR4][R4.64] ;  /* 0x0000000404028981 */ /* 0x0002e2000c2e1900 */
[----:B------:R-:W-:-:S04]  /*0610*/  IMAD.WIDE R12, R12, 0x4, R6 ;  /* 0x000000040c0c7825 */ /* 0x000fc800078e0206 */
[----:B------:R-:W5:Y:S01]  /*0620*/  MUFU.SQRT R14, R14 ;  /* 0x0000000e000e7308 */ /* 0x000f620000002000 */
[C---:B0-----:R-:W-:Y:S02]  /*0630*/  FSETP.GT.AND P6, PT, R22.reuse, 8.50705917302346158658e+37, PT ;  /* 0x7e8000001600780b */ /* 0x041fe40003fc4000 */
[----:B-1----:R-:W-:Y:S02]  /*0640*/  CS2R R4, SRZ ;  /* 0x0000000000047805 */ /* 0x002fe4000001ff00 */
[----:B------:R-:W-:-:S04]  /*0650*/  FSETP.GEU.AND P1, PT, R22, 1.175494350822287508e-38, PT ;  /* 0x008000001600780b */ /* 0x000fc80003f2e000 */
[----:B------:R0:W2:Y:S01]  /*0660*/  @!P0 LDG.E.EL R4, desc[UR4][R12.64] ;  /* 0x000000040c048981 */ /* 0x0000a2000c2e1900 */
[----:B------:R-:W-:Y:S01]  /*0670*/  FADD R15, R15, 9.9999997473787516356e-06 ;  /* 0x3727c5ac0f0f7421 */ /* 0x000fe20000000000 */
[----:B0-----:R-:W-:-:S03]  /*0680*/  HFMA2.MMA R12, -RZ, RZ, 1.625, 0 ;  /* 0x3e800000ff0c7435 */ /* 0x001fc600000001ff */
[----:B------:R-:W-:Y:S02]  /*0690*/  @P6 FMUL R22, R22, 0.25 ;  /* 0x3e80000016166820 */ /* 0x000fe40000400000 */
[----:B------:R-:W0:Y:S02]  /*06a0*/  MUFU.SQRT R15, R15 ;  /* 0x0000000f000f7308 */ /* 0x000e240000002000 */
[----:B------:R-:W-:-:S03]  /*06b0*/  @!P1 FMUL R22, R22, 16777216 ;  /* 0x4b80000016169820 */ /* 0x000fc60000400000 */
[----:B------:R-:W-:Y:S02]  /*06c0*/  FSEL R19, R12, 1, P6 ;  /* 0x3f8000000c137808 */ /* 0x000fe40003000000 */
[----:B-----5:R-:W-:-:S03]  /*06d0*/  FSETP.GT.AND P6, PT, R14, 8.50705917302346158658e+37, PT ;  /* 0x7e8000000e00780b */ /* 0x020fc60003fc4000 */
[----:B------:R-:W-:Y:S01]  /*06e0*/  @!P1 FMUL R19, R19, 16777216 ;  /* 0x4b80000013139820 */ /* 0x000fe20000400000 */
[C---:B------:R-:W-:Y:S01]  /*06f0*/  FSETP.GEU.AND P1, PT, R14.reuse, 1.175494350822287508e-38, PT ;  /* 0x008000000e00780b */ /* 0x040fe20003f2e000 */
[----:B------:R-:W1:Y:S01]  /*0700*/  MUFU.RCP R13, R22 ;  /* 0x00000016000d7308 */ /* 0x000e620000001000 */
[----:B------:R-:W-:Y:S01]  /*0710*/  IMAD.WIDE R6, R21, 0x4, R6 ;  /* 0x0000000415067825 */ /* 0x000fe200078e0206 */
[C---:B0-----:R-:W-:Y:S02]  /*0720*/  FSETP.GT.AND P4, PT, R15.reuse, 8.50705917302346158658e+37, PT ;  /* 0x7e8000000f00780b */ /* 0x041fe40003f84000 */
[----:B------:R-:W-:Y:S02]  /*0730*/  FSETP.GEU.AND P5, PT, R15, 1.175494350822287508e-38, PT ;  /* 0x008000000f00780b */ /* 0x000fe40003fae000 */
[----:B------:R0:W5:Y:S02]  /*0740*/  @!P0 LDG.E.EL R5, desc[UR4][R6.64] ;  /* 0x0000000406058981 */ /* 0x000164000c2e1900 */
[----:B------:R-:W-:-:S04]  /*0750*/  @P6 FMUL R14, R14, 0.25 ;  /* 0x3e8000000e0e6820 */ /* 0x000fc80000400000 */
[----:B------:R-:W-:Y:S01]  /*0760*/  @!P1 FMUL R14, R14, 16777216 ;  /* 0x4b8000000e0e9820 */ /* 0x000fe20000400000 */
[----:B------:R-:W1:Y:S01]  /*0770*/  MUFU.SQRT R20, R20 ;  /* 0x0000001400147308 */ /* 0x000e620000002000 */
[----:B0-----:R-:W0:Y:S07]  /*0780*/  LDC.64 R6, c[0x0][0x210] ;  /* 0x00008400ff067b82 */ /* 0x001e2e0000000a00 */
[----:B------:R-:W1:Y:S02]  /*0790*/  MUFU.RCP R22, R14 ;  /* 0x0000000e00167308 */ /* 0x000e640000001000 */
[----:B-1----:R-:W-:Y:S01]  /*07a0*/  FMUL R19, R13, R19 ;  /* 0x000000130d137220 */ /* 0x002fe20000400000 */
[----:B------:R-:W-:Y:S01]  /*07b0*/  FSEL R13, R12, 1, P6 ;  /* 0x3f8000000c0d7808 */ /* 0x000fe20003000000 */
[----:B------:R-:W-:-:S04]  /*07c0*/  @P4 FMUL R15, R15, 0.25 ;  /* 0x3e8000000f0f4820 */ /* 0x000fc80000400000 */
[----:B------:R-:W-:Y:S01]  /*07d0*/  @!P5 FMUL R15, R15, 16777216 ;  /* 0x4b8000000f0fd820 */ /* 0x000fe20000400000 */
[----:B------:R-:W-:Y:S01]  /*07e0*/  @!P1 FMUL R13, R13, 16777216 ;  /* 0x4b8000000d0d9820 */ /* 0x000fe20000400000 */
[----:B------:R-:W-:Y:S02]  /*07f0*/  FSETP.GT.AND P2, PT, R20, 8.50705917302346158658e+37, PT ;  /* 0x7e8000001400780b */ /* 0x000fe40003f44000 */
[----:B------:R1:W0:Y:S01]  /*0800*/  MUFU.RCP R21, R15 ;  /* 0x0000000f00157308 */ /* 0x0002220000001000 */
[----:B------:R-:W-:Y:S01]  /*0810*/  FMUL R22, R22, R13 ;  /* 0x0000000d16167220 */ /* 0x000fe20000400000 */
[----:B------:R-:W-:Y:S01]  /*0820*/  HFMA2.MMA R13, -RZ, RZ, 0, 0 ;  /* 0x00000000ff0d7435 */ /* 0x000fe200000001ff */
[C---:B------:R-:W-:Y:S01]  /*0830*/  FSEL R29, R12.reuse, 1, P2 ;  /* 0x3f8000000c1d7808 */ /* 0x040fe20001000000 */
[----:B-1----:R-:W-:Y:S01]  /*0840*/  HFMA2.MMA R15, -RZ, RZ, 0, 0 ;  /* 0x00000000ff0f7435 */ /* 0x002fe200000001ff */
[----:B------:R-:W-:Y:S01]  /*0850*/  FSEL R28, R12, 1, P4 ;  /* 0x3f8000000c1c7808 */ /* 0x000fe20002000000 */
[----:B0-----:R-:W-:Y:S01]  /*0860*/  IMAD.WIDE R6, R0, 0x4, R6 ;  /* 0x0000000400067825 */ /* 0x001fe200078e0206 */
[----:B------:R-:W-:-:S02]  /*0870*/  MOV R12, RZ ;  /* 0x000000ff000c7202 */ /* 0x000fc40000000f00 */
[----:B------:R-:W-:-:S06]  /*0880*/  MOV R14, RZ ;  /* 0x000000ff000e7202 */ /* 0x000fcc0000000f00 */
[----:B------:R-:W2:Y:S01]  /*0890*/  @!P0 LDG.E.128 R12, desc[UR4][R6.64] ;  /* 0x00000004060c8981 */ /* 0x000ea2000c1e1d00 */
[C---:B------:R-:W-:Y:S01]  /*08a0*/  FSETP.GEU.AND P3, PT, R20.reuse, 1.175494350822287508e-38, PT ;  /* 0x008000001400780b */ /* 0x040fe20003f6e000 */
[----:B------:R-:W-:-:S12]  /*08b0*/  @P2 FMUL R20, R20, 0.25 ;  /* 0x3e80000014142820 */ /* 0x000fd80000400000 */
[----:B------:R-:W-:-:S06]  /*08c0*/  @!P3 FMUL R20, R20, 16777216 ;  /* 0x4b8000001414b820 */ /* 0x000fcc0000400000 */
[----:B------:R-:W0:Y:S01]  /*08d0*/  MUFU.RCP R20, R20 ;  /* 0x0000001400147308 */ /* 0x000e220000001000 */
[----:B------:R-:W-:Y:S01]  /*08e0*/  @!P3 FMUL R29, R29, 16777216 ;  /* 0x4b8000001d1db820 */ /* 0x000fe20000400000 */
[----:B------:R-:W-:-:S04]  /*08f0*/  @!P5 FMUL R28, R28, 16777216 ;  /* 0x4b8000001c1cd820 */ /* 0x000fc80000400000 */
[----:B------:R-:W-:Y:S01]  /*0900*/  FMUL R21, R21, R28 ;  /* 0x0000001c15157220 */ /* 0x000fe20000400000 */
[----:B0-----:R-:W-:Y:S01]  /*0910*/  FMUL R20, R20, R29 ;  /* 0x0000001d14147220 */ /* 0x001fe20000400000 */
[----:B--2---:R-:W-:Y:S01]  /*0920*/  FADD R15, R26, R15 ;  /* 0x0000000f1a0f7221 */ /* 0x004fe20000000000 */
[----:B------:R-:W-:Y:S01]  /*0930*/  FADD R14, R24, R14 ;  /* 0x0000000e180e7221 */ /* 0x000fe20000000000 */
[----:B------:R-:W-:Y:S01]  /*0940*/  FADD R12, R27, R12 ;  /* 0x0000000c1b0c7221 */ /* 0x000fe20000000000 */
[----:B------:R-:W-:Y:S01]  /*0950*/  FADD R13, R23, R13 ;  /* 0x0000000d170d7221 */ /* 0x000fe20000000000 */
[----:B----4-:R-:W-:Y:S01]  /*0960*/  FADD R23, R15, -R16 ;  /* 0x800000100f177221 */ /* 0x010fe20000000000 */
[----:B------:R-:W-:Y:S01]  /*0970*/  FADD R16, R14, -R9 ;  /* 0x800000090e107221 */ /* 0x000fe20000000000 */
[----:B------:R-:W-:Y:S01]  /*0980*/  FADD R26, R12, -R25 ;  /* 0x800000190c1a7221 */ /* 0x000fe20000000000 */
[----:B------:R-:W-:Y:S01]  /*0990*/  FADD R9, R13, -R8 ;  /* 0x800000080d097221 */ /* 0x000fe20000000000 */
[----:B------:R-:W0:Y:S01]  /*09a0*/  LDC.64 R24, c[0x0][0x218] ;  /* 0x00008600ff187b82 */ /* 0x000e220000000a00 */
[----:B------:R-:W-:Y:S01]  /*09b0*/  FMUL R22, R22, R23 ;  /* 0x0000001716167220 */ /* 0x000fe20000400000 */
[----:B------:R-:W-:Y:S01]  /*09c0*/  FMUL R19, R19, R26 ;  /* 0x0000001a13137220 */ /* 0x000fe20000400000 */
[----:B------:R-:W-:Y:S01]  /*09d0*/  FMUL R21, R21, R16 ;  /* 0x0000001015157220 */ /* 0x000fe20000400000 */
[----:B------:R-:W-:Y:S01]  /*09e0*/  FMUL R9, R20, R9 ;  /* 0x0000000914097220 */ /* 0x000fe20000400000 */
[----:B-----5:R-:W-:Y:S01]  /*09f0*/  FFMA R11, R22, R11, R5 ;  /* 0x0000000b160b7223 */ /* 0x020fe20000000005 */
[----:B------:R-:W-:Y:S01]  /*0a00*/  FFMA R8, R19, R17, R18 ;  /* 0x0000001113087223 */ /* 0x000fe20000000012 */
[----:B------:R-:W-:Y:S01]  /*0a10*/  FFMA R10, R21, R10, R4 ;  /* 0x0000000a150a7223 */ /* 0x000fe20000000004 */
[----:B---3--:R-:W-:-:S02]  /*0a20*/  FFMA R9, R9, R3, R2 ;  /* 0x0000000309097223 */ /* 0x008fc40000000002 */
[----:B------:R-:W-:Y:S02]  /*0a30*/  FSETP.GT.AND P1, PT, R11, RZ, PT ;  /* 0x000000ff0b00720b */ /* 0x000fe40003f24000 */
[----:B------:R-:W-:Y:S02]  /*0a40*/  FSETP.GT.AND P4, PT, R8, RZ, PT ;  /* 0x000000ff0800720b */ /* 0x000fe40003f84000 */
[----:B------:R-:W-:Y:S02]  /*0a50*/  FSETP.GT.AND P2, PT, R10, RZ, PT ;  /* 0x000000ff0a00720b */ /* 0x000fe40003f44000 */
[----:B------:R-:W-:Y:S01]  /*0a60*/  FSETP.GT.AND P3, PT, R9, RZ, PT ;  /* 0x000000ff0900720b */ /* 0x000fe20003f64000 */
[----:B------:R1:W-:Y:S06]  /*0a70*/  @!P0 STG.E.128 desc[UR4][R6.64], R12 ;  /* 0x0000000c06008986 */ /* 0x0003ec000c101d04 */
[----:B------:R-:W-:Y:S01]  /*0a80*/  @!P1 FMUL R11, R11, 0.20000000298023223877 ;  /* 0x3e4ccccd0b0b9820 */ /* 0x000fe20000400000 */
[----:B0-----:R-:W-:-:S04]  /*0a90*/  IMAD.WIDE R24, R0, 0x4, R24 ;  /* 0x0000000400187825 */ /* 0x001fc800078e0218 */
[----:B------:R-:W-:Y:S01]  /*0aa0*/  @!P4 FMUL R8, R8, 0.20000000298023223877 ;  /* 0x3e4ccccd0808c820 */ /* 0x000fe20000400000 */
[----:B------:R-:W-:Y:S01]  /*0ab0*/  @!P2 FMUL R10, R10, 0.20000000298023223877 ;  /* 0x3e4ccccd0a0aa820 */ /* 0x000fe20000400000 */
[----:B------:R-:W-:Y:S01]  /*0ac0*/  @!P3 FMUL R9, R9, 0.20000000298023223877 ;  /* 0x3e4ccccd0909b820 */ /* 0x000fe20000400000 */
[----:B------:R-:W-:Y:S06]  /*0ad0*/  @P0 EXIT ;  /* 0x000000000000094d */ /* 0x000fec0003800000 */
[----:B------:R-:W-:Y:S01]  /*0ae0*/  STG.E.128 desc[UR4][R24.64], R8 ;  /* 0x0000000818007986 */ /* 0x000fe2000c101d04 */
[----:B------:R-:W-:Y:S05]  /*0af0*/  EXIT ;  /* 0x000000000000794d */ /* 0x000fea0003800000 */
.L_x_0:
[----:B------:R-:W-:-:S00]  /*0b00*/  BRA `(.L_x_0) ;  /* 0xfffffffc00fc7947 */ /* 0x000fc0000383ffff */
[----:B------:R-:W-:-:S00]  /*0b10*/  NOP ;  /* 0x0000000000007918 */ /* 0x000fc00000000000 */
        /* <DEDUP_REMOVED lines=14> */
.L_x_1:


//--------------------- .nv.global.init           --------------------------
	.section	.nv.global.init,"aw",@progbits
.nv.global.init:
	.type		_$_str,@object
	.size		_$_str,(_$_str_$_2 - _$_str)
_$_str:
        /*0000*/ 	.byte	0x5f, 0x5f, 0x43, 0x55, 0x44, 0x41, 0x5f, 0x46, 0x54, 0x5a, 0x00
	.type		_$_str_$_2,@object
	.size		_$_str_$_2,(.L_1 - _$_str_$_2)
_$_str_$_2:
        /*000b*/ 	.byte	0x5f, 0x5f, 0x43, 0x55, 0x44, 0x41, 0x5f, 0x50, 0x52, 0x45, 0x43, 0x5f, 0x53, 0x51, 0x52, 0x54
        /*001b*/ 	.byte	0x00
.L_1:


//--------------------- .nv.constant0.triton_poi_fused__native_batch_norm_legit_no_training_convolution_leaky_relu_3 --------------------------
	.section	.nv.constant0.triton_poi_fused__native_batch_norm_legit_no_training_convolution_leaky_relu_3,"a",@progbits
	.sectionflags	@""
	.align	4
.nv.constant0.triton_poi_fused__native_batch_norm_legit_no_training_convolution_leaky_relu_3:
	.zero		588
